	.headerflags	@"EF_CUDA_TEXMODE_UNIFIED EF_CUDA_64BIT_ADDRESS EF_CUDA_SM86 EF_CUDA_VIRTUAL_SM(EF_CUDA_SM86)"
	.elftype	@"ET_EXEC"


//--------------------- .nv.info                  --------------------------
	.section	.nv.info,"",@"SHT_CUDA_INFO"
	.align	4


	//----- nvinfo : EIATTR_REGCOUNT
	.align		4
        /*0000*/ 	.byte	0x04, 0x2f
        /*0002*/ 	.short	(.L_1 - .L_0)
	.align		4
.L_0:
        /*0004*/ 	.word	index@(triton_poi_fused__scaled_dot_product_efficient_attention_clone_2)
        /*0008*/ 	.word	0x0000000e


	//----- nvinfo : EIATTR_MIN_STACK_SIZE
	.align		4
.L_1:
        /*000c*/ 	.byte	0x04, 0x12
        /*000e*/ 	.short	(.L_3 - .L_2)
	.align		4
.L_2:
        /*0010*/ 	.word	index@(triton_poi_fused__scaled_dot_product_efficient_attention_clone_2)
        /*0014*/ 	.word	0x00000000


	//----- nvinfo : EIATTR_FRAME_SIZE
	.align		4
.L_3:
        /*0018*/ 	.byte	0x04, 0x11
        /*001a*/ 	.short	(.L_5 - .L_4)
	.align		4
.L_4:
        /*001c*/ 	.word	index@(triton_poi_fused__scaled_dot_product_efficient_attention_clone_2)
        /*0020*/ 	.word	0x00000000


	//----- nvinfo : EIATTR_MIN_STACK_SIZE
	.align		4
.L_5:
        /*0024*/ 	.byte	0x04, 0x12
        /*0026*/ 	.short	(.L_7 - .L_6)
	.align		4
.L_6:
        /*0028*/ 	.word	index@(triton_poi_fused__scaled_dot_product_efficient_attention_clone_2)
        /*002c*/ 	.word	0x00000000
.L_7:


//--------------------- .nv.info.triton_poi_fused__scaled_dot_product_efficient_attention_clone_2 --------------------------
	.section	.nv.info.triton_poi_fused__scaled_dot_product_efficient_attention_clone_2,"",@"SHT_CUDA_INFO"
	.sectionflags	@""
	.align	4


	//----- nvinfo : EIATTR_CUDA_API_VERSION
	.align		4
        /*0000*/ 	.byte	0x04, 0x37
        /*0002*/ 	.short	(.L_9 - .L_8)
.L_8:
        /*0004*/ 	.word	0x0000007c


	//----- nvinfo : EIATTR_SW2861232_WAR
	.align		4
.L_9:
        /*0008*/ 	.byte	0x01, 0x35
	.zero		2


	//----- nvinfo : EIATTR_PARAM_CBANK
	.align		4
        /*000c*/ 	.byte	0x04, 0x0a
        /*000e*/ 	.short	(.L_11 - .L_10)
	.align		4
.L_10:
        /*0010*/ 	.word	index@(.nv.constant0.triton_poi_fused__scaled_dot_product_efficient_attention_clone_2)
        /*0014*/ 	.short	0x0160
        /*0016*/ 	.short	0x0028


	//----- nvinfo : EIATTR_CBANK_PARAM_SIZE
	.align		4
.L_11:
        /*0018*/ 	.byte	0x03, 0x19
        /*001a*/ 	.short	0x0028


	//----- nvinfo : EIATTR_KPARAM_INFO
	.align		4
        /*001c*/ 	.byte	0x04, 0x17
        /*001e*/ 	.short	(.L_13 - .L_12)
.L_12:
        /*0020*/ 	.word	0x00000000
        /*0024*/ 	.short	0x0004
        /*0026*/ 	.short	0x0020
        /*0028*/ 	.byte	0x00, 0xf4, 0x21, 0x00


	//----- nvinfo : EIATTR_KPARAM_INFO
	.align		4
.L_13:
        /*002c*/ 	.byte	0x04, 0x17
        /*002e*/ 	.short	(.L_15 - .L_14)
.L_14:
        /*0030*/ 	.word	0x00000000
        /*0034*/ 	.short	0x0003
        /*0036*/ 	.short	0x0018
        /*0038*/ 	.byte	0x00, 0xf0, 0x11, 0x00


	//----- nvinfo : EIATTR_KPARAM_INFO
	.align		4
.L_15:
        /*003c*/ 	.byte	0x04, 0x17
        /*003e*/ 	.short	(.L_17 - .L_16)
.L_16:
        /*0040*/ 	.word	0x00000000
        /*0044*/ 	.short	0x0002
        /*0046*/ 	.short	0x0010
        /*0048*/ 	.byte	0x00, 0xf4, 0x21, 0x00


	//----- nvinfo : EIATTR_KPARAM_INFO
	.align		4
.L_17:
        /*004c*/ 	.byte	0x04, 0x17
        /*004e*/ 	.short	(.L_19 - .L_18)
.L_18:
        /*0050*/ 	.word	0x00000000
        /*0054*/ 	.short	0x0001
        /*0056*/ 	.short	0x0008
        /*0058*/ 	.byte	0x00, 0xf4, 0x21, 0x00


	//----- nvinfo : EIATTR_KPARAM_INFO
	.align		4
.L_19:
        /*005c*/ 	.byte	0x04, 0x17
        /*005e*/ 	.short	(.L_21 - .L_20)
.L_20:
        /*0060*/ 	.word	0x00000000
        /*0064*/ 	.short	0x0000
        /*0066*/ 	.short	0x0000
        /*0068*/ 	.byte	0x00, 0xf4, 0x21, 0x00


	//----- nvinfo : EIATTR_MAXREG_COUNT
	.align		4
.L_21:
        /*006c*/ 	.byte	0x03, 0x1b
        /*006e*/ 	.short	0x00ff


	//----- nvinfo : EIATTR_EXIT_INSTR_OFFSETS
	.align		4
        /*0070*/ 	.byte	0x04, 0x1c
        /*0072*/ 	.short	(.L_23 - .L_22)


	//   ....[0]....
.L_22:
        /*0074*/ 	.word	0x00000210


	//   ....[1]....
        /*0078*/ 	.word	0x00000230


	//----- nvinfo : EIATTR_REQNTID
	.align		4
.L_23:
        /*007c*/ 	.byte	0x04, 0x10
        /*007e*/ 	.short	(.L_25 - .L_24)
.L_24:
        /*0080*/ 	.word	0x00000080
        /*0084*/ 	.word	0x00000001
        /*0088*/ 	.word	0x00000001
.L_25:


//--------------------- .nv.callgraph             --------------------------
	.section	.nv.callgraph,"",@"SHT_CUDA_CALLGRAPH"
	.align	4
	.sectionentsize	8
	.align		4
        /*0000*/ 	.word	0x00000000
	.align		4
        /*0004*/ 	.word	0xffffffff
	.align		4
        /*0008*/ 	.word	0x00000000
	.align		4
        /*000c*/ 	.word	0xfffffffe
	.align		4
        /*0010*/ 	.word	0x00000000
	.align		4
        /*0014*/ 	.word	0xfffffffd
	.align		4
        /*0018*/ 	.word	0x00000000
	.align		4
        /*001c*/ 	.word	0xfffffffc


//--------------------- .nv.rel.action            --------------------------
	.section	.nv.rel.action,"",@"SHT_CUDA_RELOCINFO"
	.align	8
	.sectionentsize	8
        /*0000*/ 	.byte	0x73, 0x00, 0x00, 0x00, 0x00, 0x00, 0x00, 0x00, 0x00, 0x00, 0x00, 0x11, 0x25, 0x00, 0x05, 0x36


//--------------------- .nv.constant0.triton_poi_fused__scaled_dot_product_efficient_attention_clone_2 --------------------------
	.section	.nv.constant0.triton_poi_fused__scaled_dot_product_efficient_attention_clone_2,"a",@progbits
	.sectionflags	@""
	.align	4
.nv.constant0.triton_poi_fused__scaled_dot_product_efficient_attention_clone_2:
	.zero		392


//--------------------- .text.triton_poi_fused__scaled_dot_product_efficient_attention_clone_2 --------------------------
	.section	.text.triton_poi_fused__scaled_dot_product_efficient_attention_clone_2,"ax",@progbits
	.sectioninfo	@"SHI_REGISTERS=14"
	.align	128
        .global         triton_poi_fused__scaled_dot_product_efficient_attention_clone_2
        .type           triton_poi_fused__scaled_dot_product_efficient_attention_clone_2,@function
        .size           triton_poi_fused__scaled_dot_product_efficient_attention_clone_2,(.L_x_1 - triton_poi_fused__scaled_dot_product_efficient_attention_clone_2)
        .other          triton_poi_fused__scaled_dot_product_efficient_attention_clone_2,@"STO_CUDA_ENTRY STV_DEFAULT"
triton_poi_fused__scaled_dot_product_efficient_attention_clone_2:
.text.triton_poi_fused__scaled_dot_product_efficient_attention_clone_2:
[----:B------:R-:W-:Y:S02]  /*0000*/  IMAD.MOV.U32 R1, RZ, RZ, c[0x0][0x28] ;  /* 0x00000a00ff017624 */ /* 0x000fe400078e00ff */
[----:B------:R-:W0:Y:S01]  /*0010*/  S2R R0, SR_TID.X ;  /* 0x0000000000007919 */ /* 0x000e220000002100 */
[----:B------:R-:W-:Y:S01]  /*0020*/  CS2R R8, SRZ ;  /* 0x0000000000087805 */ /* 0x000fe2000001ff00 */
[----:B------:R-:W-:Y:S01]  /*0030*/  CS2R R10, SRZ ;  /* 0x00000000000a7805 */ /* 0x000fe2000001ff00 */
[----:B------:R-:W-:Y:S01]  /*0040*/  ULDC.64 UR4, c[0x0][0x118] ;  /* 0x0000460000047ab9 */ /* 0x000fe20000000a00 */
[----:B------:R-:W1:Y:S01]  /*0050*/  S2R R5, SR_CTAID.X ;  /* 0x0000000000057919 */ /* 0x000e620000002500 */
[----:B0-----:R-:W-:Y:S01]  /*0060*/  IMAD.SHL.U32 R0, R0, 0x4, RZ ;  /* 0x0000000400007824 */ /* 0x001fe200078e00ff */
[----:B-1----:R-:W-:-:S04]  /*0070*/  SHF.R.S32.HI R3, RZ, 0x16, R5 ;  /* 0x00000016ff037819 */ /* 0x002fc80000011405 */
[----:B------:R-:W-:Y:S02]  /*0080*/  LOP3.LUT R0, R0, 0x1fc, RZ, 0xc0, !PT ;  /* 0x000001fc00007812 */ /* 0x000fe400078ec0ff */
[----:B------:R-:W-:-:S03]  /*0090*/  SGXT R3, R3, 0x1 ;  /* 0x000000010303781a */ /* 0x000fc60000000200 */
[----:B------:R-:W-:-:S04]  /*00a0*/  IMAD R0, R5, 0x200, R0 ;  /* 0x0000020005007824 */ /* 0x000fc800078e0200 */
[C---:B------:R-:W-:Y:S01]  /*00b0*/  IMAD.HI R6, R0.reuse, 0x3531dec1, RZ ;  /* 0x3531dec100067827 */ /* 0x040fe200078e02ff */
[----:B------:R-:W-:Y:S02]  /*00c0*/  LEA.HI R3, R3, R0, RZ, 0x6 ;  /* 0x0000000003037211 */ /* 0x000fe400078f30ff */
[----:B------:R-:W-:Y:S02]  /*00d0*/  ISETP.GE.AND P0, PT, R0, 0xe700, PT ;  /* 0x0000e7000000780c */ /* 0x000fe40003f06270 */
[----:B------:R-:W-:Y:S02]  /*00e0*/  SHF.R.S32.HI R2, RZ, 0x6, R3 ;  /* 0x00000006ff027819 */ /* 0x000fe40000011403 */
[----:B------:R-:W-:Y:S02]  /*00f0*/  SHF.R.U32.HI R7, RZ, 0x1f, R6 ;  /* 0x0000001fff077819 */ /* 0x000fe40000011606 */
[----:B------:R-:W-:Y:S01]  /*0100*/  LOP3.LUT R3, R3, 0xffffffc0, RZ, 0xc0, !PT ;  /* 0xffffffc003037812 */ /* 0x000fe200078ec0ff */
[----:B------:R-:W-:Y:S01]  /*0110*/  IMAD.HI R4, R2, 0x3531dec1, RZ ;  /* 0x3531dec102047827 */ /* 0x000fe200078e02ff */
[----:B------:R-:W-:-:S02]  /*0120*/  LEA.HI.SX32 R6, R6, R7, 0x16 ;  /* 0x0000000706067211 */ /* 0x000fc400078fb2ff */
[----:B------:R-:W-:Y:S02]  /*0130*/  IADD3 R3, R0, -R3, RZ ;  /* 0x8000000300037210 */ /* 0x000fe40007ffe0ff */
[----:B------:R-:W-:Y:S02]  /*0140*/  SHF.R.U32.HI R5, RZ, 0x1f, R4 ;  /* 0x0000001fff057819 */ /* 0x000fe40000011604 */
[----:B------:R-:W-:Y:S01]  /*0150*/  MOV R7, 0x2 ;  /* 0x0000000200077802 */ /* 0x000fe20000000f00 */
[----:B------:R-:W-:Y:S01]  /*0160*/  IMAD R6, R6, 0x40, R3 ;  /* 0x0000004006067824 */ /* 0x000fe200078e0203 */
[----:B------:R-:W-:-:S05]  /*0170*/  LEA.HI R5, R4, R5, RZ, 0x1c ;  /* 0x0000000504057211 */ /* 0x000fca00078fe0ff */
[----:B------:R-:W-:-:S04]  /*0180*/  IMAD R5, R5, -0x4d, R2 ;  /* 0xffffffb305057824 */ /* 0x000fc800078e0202 */
[----:B------:R-:W-:Y:S02]  /*0190*/  IMAD R2, R5, 0x300, R6 ;  /* 0x0000030005027824 */ /* 0x000fe400078e0206 */
[----:B------:R-:W-:-:S04]  /*01a0*/  IMAD.WIDE R4, R6, R7, c[0x0][0x168] ;  /* 0x00005a0006047625 */ /* 0x000fc800078e0207 */
[-C--:B------:R-:W-:Y:S01]  /*01b0*/  IMAD.WIDE R2, R2, R7.reuse, c[0x0][0x160] ;  /* 0x0000580002027625 */ /* 0x080fe200078e0207 */
[----:B------:R-:W2:Y:S04]  /*01c0*/  @!P0 LDG.E.EL.64 R10, [R4.64] ;  /* 0x00000004040a8981 */ /* 0x000ea8000c2e1b00 */
[----:B------:R-:W2:Y:S01]  /*01d0*/  @!P0 LDG.E.64 R8, [R2.64] ;  /* 0x0000000402088981 */ /* 0x000ea2000c1e1b00 */
[----:B------:R-:W-:Y:S01]  /*01e0*/  IMAD.WIDE R6, R0, R7, c[0x0][0x170] ;  /* 0x00005c0000067625 */ /* 0x000fe200078e0207 */
[----:B--2---:R-:W-:Y:S02]  /*01f0*/  HFMA2.BF16_V2 R8, R8, 1, 1, R10 ;  /* 0x3f803f8008087831 */ /* 0x004fe4000020000a */
[----:B------:R-:W-:Y:S01]  /*0200*/  HFMA2.BF16_V2 R9, R9, 1, 1, R11 ;  /* 0x3f803f8009097831 */ /* 0x000fe2000020000b */
[----:B------:R-:W-:Y:S06]  /*0210*/  @P0 EXIT ;  /* 0x000000000000094d */ /* 0x000fec0003800000 */
[----:B------:R-:W-:Y:S01]  /*0220*/  STG.E.64 [R6.64], R8 ;  /* 0x0000000806007986 */ /* 0x000fe2000c101b04 */
[----:B------:R-:W-:Y:S05]  /*0230*/  EXIT ;  /* 0x000000000000794d */ /* 0x000fea0003800000 */
.L_x_0:
[----:B------:R-:W-:-:S00]  /*0240*/  BRA `(.L_x_0) ;  /* 0xfffffff000007947 */ /* 0x000fc0000383ffff */
[----:B------:R-:W-:-:S00]  /*0250*/  NOP ;  /* 0x0000000000007918 */ /* 0x000fc00000000000 */
        /* <DEDUP_REMOVED lines=10> */
.L_x_1:
